//
// Generated by NVIDIA NVVM Compiler
//
// Compiler Build ID: CL-36424714
// Cuda compilation tools, release 13.0, V13.0.88
// Based on NVVM 20.0.0
//

.version 9.0
.target sm_100
.address_size 64

	// .globl	_Z3addPfS_

.visible .entry _Z3addPfS_(
	.param .u64 .ptr .align 1 _Z3addPfS__param_0,
	.param .u64 .ptr .align 1 _Z3addPfS__param_1
)
{
	.reg .b32 	%r<2>;
	.reg .b32 	%f<4>;
	.reg .b64 	%rd<8>;

	ld.param.u64 	%rd1, [_Z3addPfS__param_0];
	ld.param.u64 	%rd2, [_Z3addPfS__param_1];
	cvta.to.global.u64 	%rd3, %rd2;
	cvta.to.global.u64 	%rd4, %rd1;
	mov.u32 	%r1, %ctaid.x;
	mul.wide.u32 	%rd5, %r1, 4;
	add.s64 	%rd6, %rd4, %rd5;
	ld.global.f32 	%f1, [%rd6];
	add.s64 	%rd7, %rd3, %rd5;
	ld.global.f32 	%f2, [%rd7];
	add.f32 	%f3, %f1, %f2;
	st.global.f32 	[%rd7], %f3;
	ret;

}


// ===== COMPILED SASS (sm_100) =====

	.target	sm_100

	.elftype	@"ET_EXEC"


//--------------------- .note.nv.tkinfo           --------------------------
	.section	.note.nv.tkinfo,"",@"SHT_NOTE"
	.sectionflags	@"SHF_NOTE_NV_TKINFO"
	.tkinfo
        /*0018*/ 	.word	0x00000002
        /*0030*/ 	.string	""
        /*0030*/ 	.string	"ptxas"
        /*0030*/ 	.string	"Cuda compilation tools, release 13.0, V13.0.88"
        /*0030*/ 	.string	"Build cuda_13.0.r13.0/compiler.36424714_0"
        /*0030*/ 	.string	"-arch sm_100 -m 64 "



//--------------------- .note.nv.cuinfo           --------------------------
	.section	.note.nv.cuinfo,"",@"SHT_NOTE"
	.sectionflags	@"SHF_NOTE_NV_CUINFO"
        /*0018*/ 	.short	0x0002
        /*001a*/ 	.short	0x0064
        /*001c*/ 	.short	0x0082
	.zero		2


//--------------------- .nv.info                  --------------------------
	.section	.nv.info,"",@"SHT_CUDA_INFO"
	.align	4


	//----- nvinfo : EIATTR_REGCOUNT
	.align		4
        /*0000*/ 	.byte	0x04, 0x2f
        /*0002*/ 	.short	(.L_1 - .L_0)
	.align		4
.L_0:
        /*0004*/ 	.word	index@(_Z3addPfS_)
        /*0008*/ 	.word	0x0000000a


	//----- nvinfo : EIATTR_FRAME_SIZE
	.align		4
.L_1:
        /*000c*/ 	.byte	0x04, 0x11
        /*000e*/ 	.short	(.L_3 - .L_2)
	.align		4
.L_2:
        /*0010*/ 	.word	index@(_Z3addPfS_)
        /*0014*/ 	.word	0x00000000


	//----- nvinfo : EIATTR_MIN_STACK_SIZE
	.align		4
.L_3:
        /*0018*/ 	.byte	0x04, 0x12
        /*001a*/ 	.short	(.L_5 - .L_4)
	.align		4
.L_4:
        /*001c*/ 	.word	index@(_Z3addPfS_)
        /*0020*/ 	.word	0x00000000
.L_5:


//--------------------- .nv.compat                --------------------------
	.section	.nv.compat,"",@"SHT_CUDA_COMPAT_INFO"
	.align	4
        /*0000*/ 	.byte	0x02, 0x09, 0x00, 0x00, 0x02, 0x02, 0x01, 0x00, 0x02, 0x05, 0x05, 0x00, 0x03, 0x07, 0x01, 0x01
        /*0010*/ 	.byte	0x02, 0x03, 0x00, 0x00, 0x02, 0x06, 0x01, 0x00, 0x04, 0x0b, 0x08, 0x00, 0x09, 0x00, 0x00, 0x00
        /*0020*/ 	.byte	0x00, 0x00, 0x00, 0x00


//--------------------- .nv.info._Z3addPfS_       --------------------------
	.section	.nv.info._Z3addPfS_,"",@"SHT_CUDA_INFO"
	.sectionflags	@""
	.align	4


	//----- nvinfo : EIATTR_CUDA_API_VERSION
	.align		4
        /*0000*/ 	.byte	0x04, 0x37
        /*0002*/ 	.short	(.L_7 - .L_6)
.L_6:
        /*0004*/ 	.word	0x00000082


	//----- nvinfo : EIATTR_KPARAM_INFO
	.align		4
.L_7:
        /*0008*/ 	.byte	0x04, 0x17
        /*000a*/ 	.short	(.L_9 - .L_8)
.L_8:
        /*000c*/ 	.word	0x00000000
        /*0010*/ 	.short	0x0001
        /*0012*/ 	.short	0x0008
        /*0014*/ 	.byte	0x00, 0xf5, 0x21, 0x00


	//----- nvinfo : EIATTR_KPARAM_INFO
	.align		4
.L_9:
        /*0018*/ 	.byte	0x04, 0x17
        /*001a*/ 	.short	(.L_11 - .L_10)
.L_10:
        /*001c*/ 	.word	0x00000000
        /*0020*/ 	.short	0x0000
        /*0022*/ 	.short	0x0000
        /*0024*/ 	.byte	0x00, 0xf5, 0x21, 0x00


	//----- nvinfo : EIATTR_SPARSE_MMA_MASK
	.align		4
.L_11:
        /*0028*/ 	.byte	0x03, 0x50
        /*002a*/ 	.short	0x0000


	//----- nvinfo : EIATTR_MAXREG_COUNT
	.align		4
        /*002c*/ 	.byte	0x03, 0x1b
        /*002e*/ 	.short	0x00ff


	//----- nvinfo : EIATTR_MERCURY_ISA_VERSION
	.align		4
        /*0030*/ 	.byte	0x03, 0x5f
        /*0032*/ 	.short	0x0101


	//----- nvinfo : EIATTR_VRC_CTA_INIT_COUNT
	.align		4
        /*0034*/ 	.byte	0x02, 0x4a
	.zero		1
	.zero		1


	//----- nvinfo : EIATTR_EXIT_INSTR_OFFSETS
	.align		4
        /*0038*/ 	.byte	0x04, 0x1c
        /*003a*/ 	.short	(.L_13 - .L_12)


	//   ....[0]....
.L_12:
        /*003c*/ 	.word	0x000000b0


	//----- nvinfo : EIATTR_CBANK_PARAM_SIZE
	.align		4
.L_13:
        /*0040*/ 	.byte	0x03, 0x19
        /*0042*/ 	.short	0x0010


	//----- nvinfo : EIATTR_PARAM_CBANK
	.align		4
        /*0044*/ 	.byte	0x04, 0x0a
        /*0046*/ 	.short	(.L_15 - .L_14)
	.align		4
.L_14:
        /*0048*/ 	.word	index@(.nv.constant0._Z3addPfS_)
        /*004c*/ 	.short	0x0380
        /*004e*/ 	.short	0x0010


	//----- nvinfo : EIATTR_SW_WAR
	.align		4
.L_15:
        /*0050*/ 	.byte	0x04, 0x36
        /*0052*/ 	.short	(.L_17 - .L_16)
.L_16:
        /*0054*/ 	.word	0x00000008
.L_17:


//--------------------- .nv.callgraph             --------------------------
	.section	.nv.callgraph,"",@"SHT_CUDA_CALLGRAPH"
	.align	4
	.sectionentsize	8
	.align		4
        /*0000*/ 	.word	0x00000000
	.align		4
        /*0004*/ 	.word	0xffffffff
	.align		4
        /*0008*/ 	.word	0x00000000
	.align		4
        /*000c*/ 	.word	0xfffffffe
	.align		4
        /*0010*/ 	.word	0x00000000
	.align		4
        /*0014*/ 	.word	0xfffffffd
	.align		4
        /*0018*/ 	.word	0x00000000
	.align		4
        /*001c*/ 	.word	0xfffffffc


//--------------------- .text._Z3addPfS_          --------------------------
	.section	.text._Z3addPfS_,"ax",@progbits
	.align	128
        .global         _Z3addPfS_
        .type           _Z3addPfS_,@function
        .size           _Z3addPfS_,(.L_x_1 - _Z3addPfS_)
        .other          _Z3addPfS_,@"STO_CUDA_ENTRY STV_DEFAULT"
_Z3addPfS_:
.text._Z3addPfS_:
[----:B------:R-:W-:Y:S01]  /*0000*/  LDC R1, c[0x0][0x37c] ;  /* 0x0000df00ff017b82 */ /* 0x000fe20000000800 */
[----:B------:R-:W0:Y:S07]  /*0010*/  S2R R7, SR_CTAID.X ;  /* 0x0000000000077919 */ /* 0x000e2e0000002500 */
[----:B------:R-:W0:Y:S01]  /*0020*/  LDC.64 R2, c[0x0][0x380] ;  /* 0x0000e000ff027b82 */ /* 0x000e220000000a00 */
[----:B------:R-:W1:Y:S07]  /*0030*/  LDCU.64 UR4, c[0x0][0x358] ;  /* 0x00006b00ff0477ac */ /* 0x000e6e0008000a00 */
[----:B------:R-:W2:Y:S01]  /*0040*/  LDC.64 R4, c[0x0][0x388] ;  /* 0x0000e200ff047b82 */ /* 0x000ea20000000a00 */
[----:B0-----:R-:W-:-:S04]  /*0050*/  IMAD.WIDE.U32 R2, R7, 0x4, R2 ;  /* 0x0000000407027825 */ /* 0x001fc800078e0002 */
[----:B--2---:R-:W-:Y:S02]  /*0060*/  IMAD.WIDE.U32 R4, R7, 0x4, R4 ;  /* 0x0000000407047825 */ /* 0x004fe400078e0004 */
[----:B-1----:R-:W2:Y:S04]  /*0070*/  LDG.E R2, desc[UR4][R2.64] ;  /* 0x0000000402027981 */ /* 0x002ea8000c1e1900 */
[----:B------:R-:W2:Y:S02]  /*0080*/  LDG.E R7, desc[UR4][R4.64] ;  /* 0x0000000404077981 */ /* 0x000ea4000c1e1900 */
[----:B--2---:R-:W-:-:S05]  /*0090*/  FADD R7, R2, R7 ;  /* 0x0000000702077221 */ /* 0x004fca0000000000 */
[----:B------:R-:W-:Y:S01]  /*00a0*/  STG.E desc[UR4][R4.64], R7 ;  /* 0x0000000704007986 */ /* 0x000fe2000c101904 */
[----:B------:R-:W-:Y:S05]  /*00b0*/  EXIT ;  /* 0x000000000000794d */ /* 0x000fea0003800000 */
.L_x_0:
[----:B------:R-:W-:-:S00]  /*00c0*/  BRA `(.L_x_0) ;  /* 0xfffffffc00fc7947 */ /* 0x000fc0000383ffff */
[----:B------:R-:W-:-:S00]  /*00d0*/  NOP ;  /* 0x0000000000007918 */ /* 0x000fc00000000000 */
        /* <DEDUP_REMOVED lines=10> */
.L_x_1:


//--------------------- .nv.shared.reserved.0     --------------------------
	.section	.nv.shared.reserved.0,"aw",@nobits
	.weak		__nv_reservedSMEM_offset_0_alias
	.size		__nv_reservedSMEM_offset_0_alias, 0, 64
	.other		__nv_reservedSMEM_offset_0_alias,@"STO_CUDA_RESERVED_SHARED STV_DEFAULT"
__nv_reservedSMEM_offset_0_alias:
	.zero		0
	.zero		64


//--------------------- .nv.constant0._Z3addPfS_  --------------------------
	.section	.nv.constant0._Z3addPfS_,"a",@progbits
	.sectionflags	@""
	.align	4
.nv.constant0._Z3addPfS_:
	.zero		912


//--------------------- SYMBOLS --------------------------

	.type		.nv.reservedSmem.offset0,@object
	.size		.nv.reservedSmem.offset0,0x4
